	.headerflags	@"EF_CUDA_TEXMODE_UNIFIED EF_CUDA_64BIT_ADDRESS EF_CUDA_ACCELERATORS EF_CUDA_SM90 EF_CUDA_VIRTUAL_SM(EF_CUDA_SM90)"
	.elftype	@"ET_EXEC"


//--------------------- .nv.info                  --------------------------
	.section	.nv.info,"",@"SHT_CUDA_INFO"
	.align	4


	//----- nvinfo : EIATTR_REGCOUNT
	.align		4
        /*0000*/ 	.byte	0x04, 0x2f
        /*0002*/ 	.short	(.L_1 - .L_0)
	.align		4
.L_0:
        /*0004*/ 	.word	index@(triton_poi_fused__to_copy_arange_clamp_mul_sub_13)
        /*0008*/ 	.word	0x0000000a


	//----- nvinfo : EIATTR_MIN_STACK_SIZE
	.align		4
.L_1:
        /*000c*/ 	.byte	0x04, 0x12
        /*000e*/ 	.short	(.L_3 - .L_2)
	.align		4
.L_2:
        /*0010*/ 	.word	index@(triton_poi_fused__to_copy_arange_clamp_mul_sub_13)
        /*0014*/ 	.word	0x00000000


	//----- nvinfo : EIATTR_FRAME_SIZE
	.align		4
.L_3:
        /*0018*/ 	.byte	0x04, 0x11
        /*001a*/ 	.short	(.L_5 - .L_4)
	.align		4
.L_4:
        /*001c*/ 	.word	index@(triton_poi_fused__to_copy_arange_clamp_mul_sub_13)
        /*0020*/ 	.word	0x00000000


	//----- nvinfo : EIATTR_MIN_STACK_SIZE
	.align		4
.L_5:
        /*0024*/ 	.byte	0x04, 0x12
        /*0026*/ 	.short	(.L_7 - .L_6)
	.align		4
.L_6:
        /*0028*/ 	.word	index@(triton_poi_fused__to_copy_arange_clamp_mul_sub_13)
        /*002c*/ 	.word	0x00000000
.L_7:


//--------------------- .nv.info.triton_poi_fused__to_copy_arange_clamp_mul_sub_13 --------------------------
	.section	.nv.info.triton_poi_fused__to_copy_arange_clamp_mul_sub_13,"",@"SHT_CUDA_INFO"
	.sectionflags	@""
	.align	4


	//----- nvinfo : EIATTR_CUDA_API_VERSION
	.align		4
        /*0000*/ 	.byte	0x04, 0x37
        /*0002*/ 	.short	(.L_9 - .L_8)
.L_8:
        /*0004*/ 	.word	0x0000007c


	//----- nvinfo : EIATTR_KPARAM_INFO
	.align		4
.L_9:
        /*0008*/ 	.byte	0x04, 0x17
        /*000a*/ 	.short	(.L_11 - .L_10)
.L_10:
        /*000c*/ 	.word	0x00000000
        /*0010*/ 	.short	0x0001
        /*0012*/ 	.short	0x0008
        /*0014*/ 	.byte	0x00, 0xf0, 0x11, 0x00


	//----- nvinfo : EIATTR_KPARAM_INFO
	.align		4
.L_11:
        /*0018*/ 	.byte	0x04, 0x17
        /*001a*/ 	.short	(.L_13 - .L_12)
.L_12:
        /*001c*/ 	.word	0x00000000
        /*0020*/ 	.short	0x0000
        /*0022*/ 	.short	0x0000
        /*0024*/ 	.byte	0x00, 0xf4, 0x21, 0x00


	//----- nvinfo : EIATTR_SPARSE_MMA_MASK
	.align		4
.L_13:
        /*0028*/ 	.byte	0x03, 0x50
        /*002a*/ 	.short	0x0000


	//----- nvinfo : EIATTR_MAXREG_COUNT
	.align		4
        /*002c*/ 	.byte	0x03, 0x1b
        /*002e*/ 	.short	0x00ff


	//----- nvinfo : EIATTR_EXIT_INSTR_OFFSETS
	.align		4
        /*0030*/ 	.byte	0x04, 0x1c
        /*0032*/ 	.short	(.L_15 - .L_14)


	//   ....[0]....
.L_14:
        /*0034*/ 	.word	0x000000e0


	//   ....[1]....
        /*0038*/ 	.word	0x00000110


	//----- nvinfo : EIATTR_REQNTID
	.align		4
.L_15:
        /*003c*/ 	.byte	0x04, 0x10
        /*003e*/ 	.short	(.L_17 - .L_16)
.L_16:
        /*0040*/ 	.word	0x00000020
        /*0044*/ 	.word	0x00000001
        /*0048*/ 	.word	0x00000001


	//----- nvinfo : EIATTR_CBANK_PARAM_SIZE
	.align		4
.L_17:
        /*004c*/ 	.byte	0x03, 0x19
        /*004e*/ 	.short	0x000c


	//----- nvinfo : EIATTR_PARAM_CBANK
	.align		4
        /*0050*/ 	.byte	0x04, 0x0a
        /*0052*/ 	.short	(.L_19 - .L_18)
	.align		4
.L_18:
        /*0054*/ 	.word	index@(.nv.constant0.triton_poi_fused__to_copy_arange_clamp_mul_sub_13)
        /*0058*/ 	.short	0x0210
        /*005a*/ 	.short	0x000c


	//----- nvinfo : EIATTR_SW_WAR
	.align		4
.L_19:
        /*005c*/ 	.byte	0x04, 0x36
        /*005e*/ 	.short	(.L_21 - .L_20)
.L_20:
        /*0060*/ 	.word	0x00000008
.L_21:


//--------------------- .nv.callgraph             --------------------------
	.section	.nv.callgraph,"",@"SHT_CUDA_CALLGRAPH"
	.align	4
	.sectionentsize	8
	.align		4
        /*0000*/ 	.word	0x00000000
	.align		4
        /*0004*/ 	.word	0xffffffff
	.align		4
        /*0008*/ 	.word	0x00000000
	.align		4
        /*000c*/ 	.word	0xfffffffe
	.align		4
        /*0010*/ 	.word	0x00000000
	.align		4
        /*0014*/ 	.word	0xfffffffd
	.align		4
        /*0018*/ 	.word	0x00000000
	.align		4
        /*001c*/ 	.word	0xfffffffc


//--------------------- .text.triton_poi_fused__to_copy_arange_clamp_mul_sub_13 --------------------------
	.section	.text.triton_poi_fused__to_copy_arange_clamp_mul_sub_13,"ax",@progbits
	.align	128
        .global         triton_poi_fused__to_copy_arange_clamp_mul_sub_13
        .type           triton_poi_fused__to_copy_arange_clamp_mul_sub_13,@function
        .size           triton_poi_fused__to_copy_arange_clamp_mul_sub_13,(.L_x_1 - triton_poi_fused__to_copy_arange_clamp_mul_sub_13)
        .other          triton_poi_fused__to_copy_arange_clamp_mul_sub_13,@"STO_CUDA_ENTRY STV_DEFAULT"
triton_poi_fused__to_copy_arange_clamp_mul_sub_13:
.text.triton_poi_fused__to_copy_arange_clamp_mul_sub_13:
[----:B------:R-:W0:Y:S02]  /*0000*/  LDC R1, c[0x0][0x28] ;  /* 0x00000a00ff017b82 */ /* 0x000e240000000800 */
[----:B------:R-:W1:Y:S01]  /*0010*/  S2R R0, SR_TID.X ;  /* 0x0000000000007919 */ /* 0x000e620000002100 */
[----:B------:R-:W2:Y:S01]  /*0020*/  LDC.64 R2, c[0x0][0x210] ;  /* 0x00008400ff027b82 */ /* 0x000ea20000000a00 */
[----:B------:R-:W3:Y:S01]  /*0030*/  S2R R5, SR_CTAID.X ;  /* 0x0000000000057919 */ /* 0x000ee20000002500 */
[----:B-1----:R-:W-:-:S05]  /*0040*/  LOP3.LUT R0, R0, 0x1f, RZ, 0xc0, !PT ;  /* 0x0000001f00007812 */ /* 0x002fca00078ec0ff */
[----:B---3--:R-:W-:-:S04]  /*0050*/  IMAD R5, R5, 0x20, R0 ;  /* 0x0000002005057824 */ /* 0x008fc800078e0200 */
[C---:B--2---:R-:W-:Y:S01]  /*0060*/  IMAD.WIDE R2, R5.reuse, 0x4, R2 ;  /* 0x0000000405027825 */ /* 0x044fe200078e0202 */
[----:B------:R-:W-:Y:S02]  /*0070*/  I2FP.F32.S32 R0, R5 ;  /* 0x0000000500007245 */ /* 0x000fe40000201400 */
[----:B------:R-:W-:-:S03]  /*0080*/  ISETP.GE.AND P0, PT, R5, 0x20, PT ;  /* 0x000000200500780c */ /* 0x000fc60003f06270 */
[----:B------:R-:W-:-:S05]  /*0090*/  FMUL R0, R0, 0.48387095332145690918 ;  /* 0x3ef7bdef00007820 */ /* 0x000fca0000400000 */
[----:B------:R-:W-:-:S04]  /*00a0*/  FMNMX R0, RZ, R0, !PT ;  /* 0x00000000ff007209 */ /* 0x000fc80007800000 */
[----:B------:R-:W1:Y:S02]  /*00b0*/  F2I.TRUNC.NTZ R4, R0 ;  /* 0x0000000000047305 */ /* 0x000e64000020f100 */
[----:B-1----:R-:W-:-:S05]  /*00c0*/  I2FP.F32.S32 R7, R4 ;  /* 0x0000000400077245 */ /* 0x002fca0000201400 */
[----:B------:R-:W-:Y:S01]  /*00d0*/  FADD.SAT R7, R0, -R7 ;  /* 0x8000000700077221 */ /* 0x000fe20000002000 */
[----:B------:R-:W-:Y:S06]  /*00e0*/  @P0 EXIT ;  /* 0x000000000000094d */ /* 0x000fec0003800000 */
[----:B------:R-:W-:Y:S02]  /*00f0*/  ULDC.64 UR4, c[0x0][0x208] ;  /* 0x0000820000047ab9 */ /* 0x000fe40000000a00 */
[----:B------:R-:W-:Y:S01]  /*0100*/  STG.E desc[UR4][R2.64], R7 ;  /* 0x0000000702007986 */ /* 0x000fe2000c101904 */
[----:B------:R-:W-:Y:S05]  /*0110*/  EXIT ;  /* 0x000000000000794d */ /* 0x000fea0003800000 */
.L_x_0:
[----:B------:R-:W-:-:S00]  /*0120*/  BRA `(.L_x_0) ;  /* 0xfffffffc00fc7947 */ /* 0x000fc0000383ffff */
[----:B------:R-:W-:-:S00]  /*0130*/  NOP ;  /* 0x0000000000007918 */ /* 0x000fc00000000000 */
        /* <DEDUP_REMOVED lines=12> */
.L_x_1:


//--------------------- .nv.constant0.triton_poi_fused__to_copy_arange_clamp_mul_sub_13 --------------------------
	.section	.nv.constant0.triton_poi_fused__to_copy_arange_clamp_mul_sub_13,"a",@progbits
	.sectionflags	@""
	.align	4
.nv.constant0.triton_poi_fused__to_copy_arange_clamp_mul_sub_13:
	.zero		540
